	.headerflags	@"EF_CUDA_TEXMODE_UNIFIED EF_CUDA_64BIT_ADDRESS EF_CUDA_ACCELERATORS EF_CUDA_SM90 EF_CUDA_VIRTUAL_SM(EF_CUDA_SM90)"
	.elftype	@"ET_EXEC"


//--------------------- .nv.info                  --------------------------
	.section	.nv.info,"",@"SHT_CUDA_INFO"
	.align	4


	//----- nvinfo : EIATTR_REGCOUNT
	.align		4
        /*0000*/ 	.byte	0x04, 0x2f
        /*0002*/ 	.short	(.L_3 - .L_2)
	.align		4
.L_2:
        /*0004*/ 	.word	index@(triton_poi_fused__native_batch_norm_legit_no_training_relu_24)
        /*0008*/ 	.word	0x00000012


	//----- nvinfo : EIATTR_MIN_STACK_SIZE
	.align		4
.L_3:
        /*000c*/ 	.byte	0x04, 0x12
        /*000e*/ 	.short	(.L_5 - .L_4)
	.align		4
.L_4:
        /*0010*/ 	.word	index@(triton_poi_fused__native_batch_norm_legit_no_training_relu_24)
        /*0014*/ 	.word	0x00000000


	//----- nvinfo : EIATTR_FRAME_SIZE
	.align		4
.L_5:
        /*0018*/ 	.byte	0x04, 0x11
        /*001a*/ 	.short	(.L_7 - .L_6)
	.align		4
.L_6:
        /*001c*/ 	.word	index@(triton_poi_fused__native_batch_norm_legit_no_training_relu_24)
        /*0020*/ 	.word	0x00000000


	//----- nvinfo : EIATTR_MIN_STACK_SIZE
	.align		4
.L_7:
        /*0024*/ 	.byte	0x04, 0x12
        /*0026*/ 	.short	(.L_9 - .L_8)
	.align		4
.L_8:
        /*0028*/ 	.word	index@(triton_poi_fused__native_batch_norm_legit_no_training_relu_24)
        /*002c*/ 	.word	0x00000000
.L_9:


//--------------------- .nv.info.triton_poi_fused__native_batch_norm_legit_no_training_relu_24 --------------------------
	.section	.nv.info.triton_poi_fused__native_batch_norm_legit_no_training_relu_24,"",@"SHT_CUDA_INFO"
	.sectionflags	@""
	.align	4


	//----- nvinfo : EIATTR_CUDA_API_VERSION
	.align		4
        /*0000*/ 	.byte	0x04, 0x37
        /*0002*/ 	.short	(.L_11 - .L_10)
.L_10:
        /*0004*/ 	.word	0x0000007c


	//----- nvinfo : EIATTR_KPARAM_INFO
	.align		4
.L_11:
        /*0008*/ 	.byte	0x04, 0x17
        /*000a*/ 	.short	(.L_13 - .L_12)
.L_12:
        /*000c*/ 	.word	0x00000000
        /*0010*/ 	.short	0x0006
        /*0012*/ 	.short	0x0030
        /*0014*/ 	.byte	0x00, 0xf0, 0x11, 0x00


	//----- nvinfo : EIATTR_KPARAM_INFO
	.align		4
.L_13:
        /*0018*/ 	.byte	0x04, 0x17
        /*001a*/ 	.short	(.L_15 - .L_14)
.L_14:
        /*001c*/ 	.word	0x00000000
        /*0020*/ 	.short	0x0005
        /*0022*/ 	.short	0x0028
        /*0024*/ 	.byte	0x00, 0xf4, 0x21, 0x00


	//----- nvinfo : EIATTR_KPARAM_INFO
	.align		4
.L_15:
        /*0028*/ 	.byte	0x04, 0x17
        /*002a*/ 	.short	(.L_17 - .L_16)
.L_16:
        /*002c*/ 	.word	0x00000000
        /*0030*/ 	.short	0x0004
        /*0032*/ 	.short	0x0020
        /*0034*/ 	.byte	0x00, 0xf4, 0x21, 0x00


	//----- nvinfo : EIATTR_KPARAM_INFO
	.align		4
.L_17:
        /*0038*/ 	.byte	0x04, 0x17
        /*003a*/ 	.short	(.L_19 - .L_18)
.L_18:
        /*003c*/ 	.word	0x00000000
        /*0040*/ 	.short	0x0003
        /*0042*/ 	.short	0x0018
        /*0044*/ 	.byte	0x00, 0xf4, 0x21, 0x00


	//----- nvinfo : EIATTR_KPARAM_INFO
	.align		4
.L_19:
        /*0048*/ 	.byte	0x04, 0x17
        /*004a*/ 	.short	(.L_21 - .L_20)
.L_20:
        /*004c*/ 	.word	0x00000000
        /*0050*/ 	.short	0x0002
        /*0052*/ 	.short	0x0010
        /*0054*/ 	.byte	0x00, 0xf4, 0x21, 0x00


	//----- nvinfo : EIATTR_KPARAM_INFO
	.align		4
.L_21:
        /*0058*/ 	.byte	0x04, 0x17
        /*005a*/ 	.short	(.L_23 - .L_22)
.L_22:
        /*005c*/ 	.word	0x00000000
        /*0060*/ 	.short	0x0001
        /*0062*/ 	.short	0x0008
        /*0064*/ 	.byte	0x00, 0xf4, 0x21, 0x00


	//----- nvinfo : EIATTR_KPARAM_INFO
	.align		4
.L_23:
        /*0068*/ 	.byte	0x04, 0x17
        /*006a*/ 	.short	(.L_25 - .L_24)
.L_24:
        /*006c*/ 	.word	0x00000000
        /*0070*/ 	.short	0x0000
        /*0072*/ 	.short	0x0000
        /*0074*/ 	.byte	0x00, 0xf4, 0x21, 0x00


	//----- nvinfo : EIATTR_SPARSE_MMA_MASK
	.align		4
.L_25:
        /*0078*/ 	.byte	0x03, 0x50
        /*007a*/ 	.short	0x0000


	//----- nvinfo : EIATTR_MAXREG_COUNT
	.align		4
        /*007c*/ 	.byte	0x03, 0x1b
        /*007e*/ 	.short	0x00ff


	//----- nvinfo : EIATTR_EXIT_INSTR_OFFSETS
	.align		4
        /*0080*/ 	.byte	0x04, 0x1c
        /*0082*/ 	.short	(.L_27 - .L_26)


	//   ....[0]....
.L_26:
        /*0084*/ 	.word	0x00000330


	//   ....[1]....
        /*0088*/ 	.word	0x00000350


	//----- nvinfo : EIATTR_REQNTID
	.align		4
.L_27:
        /*008c*/ 	.byte	0x04, 0x10
        /*008e*/ 	.short	(.L_29 - .L_28)
.L_28:
        /*0090*/ 	.word	0x00000080
        /*0094*/ 	.word	0x00000001
        /*0098*/ 	.word	0x00000001


	//----- nvinfo : EIATTR_CBANK_PARAM_SIZE
	.align		4
.L_29:
        /*009c*/ 	.byte	0x03, 0x19
        /*009e*/ 	.short	0x0034


	//----- nvinfo : EIATTR_PARAM_CBANK
	.align		4
        /*00a0*/ 	.byte	0x04, 0x0a
        /*00a2*/ 	.short	(.L_31 - .L_30)
	.align		4
.L_30:
        /*00a4*/ 	.word	index@(.nv.constant0.triton_poi_fused__native_batch_norm_legit_no_training_relu_24)
        /*00a8*/ 	.short	0x0210
        /*00aa*/ 	.short	0x0034


	//----- nvinfo : EIATTR_SW_WAR
	.align		4
.L_31:
        /*00ac*/ 	.byte	0x04, 0x36
        /*00ae*/ 	.short	(.L_33 - .L_32)
.L_32:
        /*00b0*/ 	.word	0x00000008
.L_33:


//--------------------- .nv.callgraph             --------------------------
	.section	.nv.callgraph,"",@"SHT_CUDA_CALLGRAPH"
	.align	4
	.sectionentsize	8
	.align		4
        /*0000*/ 	.word	0x00000000
	.align		4
        /*0004*/ 	.word	0xffffffff
	.align		4
        /*0008*/ 	.word	0x00000000
	.align		4
        /*000c*/ 	.word	0xfffffffe
	.align		4
        /*0010*/ 	.word	0x00000000
	.align		4
        /*0014*/ 	.word	0xfffffffd
	.align		4
        /*0018*/ 	.word	0x00000000
	.align		4
        /*001c*/ 	.word	0xfffffffc


//--------------------- .nv.constant4             --------------------------
	.section	.nv.constant4,"a",@progbits
	.align	8
	.align		8
.nv.constant4:
        /*0000*/ 	.dword	_$_str
	.align		8
        /*0008*/ 	.dword	_$_str_$_2


//--------------------- .text.triton_poi_fused__native_batch_norm_legit_no_training_relu_24 --------------------------
	.section	.text.triton_poi_fused__native_batch_norm_legit_no_training_relu_24,"ax",@progbits
	.align	128
        .global         triton_poi_fused__native_batch_norm_legit_no_training_relu_24
        .type           triton_poi_fused__native_batch_norm_legit_no_training_relu_24,@function
        .size           triton_poi_fused__native_batch_norm_legit_no_training_relu_24,(.L_x_1 - triton_poi_fused__native_batch_norm_legit_no_training_relu_24)
        .other          triton_poi_fused__native_batch_norm_legit_no_training_relu_24,@"STO_CUDA_ENTRY STV_DEFAULT"
triton_poi_fused__native_batch_norm_legit_no_training_relu_24:
.text.triton_poi_fused__native_batch_norm_legit_no_training_relu_24:
[----:B------:R-:W0:Y:S01]  /*0000*/  LDC R1, c[0x0][0x28] ;  /* 0x00000a00ff017b82 */ /* 0x000e220000000800 */
[----:B------:R-:W1:Y:S07]  /*0010*/  S2R R0, SR_TID.X ;  /* 0x0000000000007919 */ /* 0x000e6e0000002100 */
[----:B------:R-:W2:Y:S01]  /*0020*/  LDC.64 R8, c[0x0][0x220] ;  /* 0x00008800ff087b82 */ /* 0x000ea20000000a00 */
[----:B------:R-:W-:Y:S01]  /*0030*/  HFMA2.MMA R14, -RZ, RZ, 0, 0 ;  /* 0x00000000ff0e7435 */ /* 0x000fe200000001ff */
[----:B------:R-:W-:Y:S01]  /*0040*/  ULDC.64 UR4, c[0x0][0x208] ;  /* 0x0000820000047ab9 */ /* 0x000fe20000000a00 */
[----:B------:R-:W3:Y:S05]  /*0050*/  S2R R3, SR_CTAID.X ;  /* 0x0000000000037919 */ /* 0x000eea0000002500 */
[----:B------:R-:W4:Y:S08]  /*0060*/  LDC.64 R6, c[0x0][0x218] ;  /* 0x00008600ff067b82 */ /* 0x000f300000000a00 */
[----:B------:R-:W5:Y:S08]  /*0070*/  LDC.64 R10, c[0x0][0x228] ;  /* 0x00008a00ff0a7b82 */ /* 0x000f700000000a00 */
[----:B------:R-:W4:Y:S01]  /*0080*/  LDC.64 R12, c[0x0][0x230] ;  /* 0x00008c00ff0c7b82 */ /* 0x000f220000000a00 */
[----:B-1----:R-:W-:-:S02]  /*0090*/  LOP3.LUT R0, R0, 0x7f, RZ, 0xc0, !PT ;  /* 0x0000007f00007812 */ /* 0x002fc400078ec0ff */
[----:B---3--:R-:W-:Y:S02]  /*00a0*/  SHF.R.S32.HI R2, RZ, 0x18, R3 ;  /* 0x00000018ff027819 */ /* 0x008fe40000011403 */
[----:B------:R-:W-:Y:S02]  /*00b0*/  LEA R0, R3, R0, 0x7 ;  /* 0x0000000003007211 */ /* 0x000fe400078e38ff */
[----:B------:R-:W-:Y:S02]  /*00c0*/  SGXT R3, R2, 0x1 ;  /* 0x000000010203781a */ /* 0x000fe40000000200 */
[----:B------:R-:W-:Y:S02]  /*00d0*/  ISETP.GE.AND P0, PT, R0, 0x6a00, PT ;  /* 0x00006a000000780c */ /* 0x000fe40003f06270 */
[----:B------:R-:W-:-:S04]  /*00e0*/  LEA.HI R3, R3, R0, RZ, 0x6 ;  /* 0x0000000003037211 */ /* 0x000fc800078f30ff */
[----:B------:R-:W-:-:S05]  /*00f0*/  SHF.R.S32.HI R3, RZ, 0x6, R3 ;  /* 0x00000006ff037819 */ /* 0x000fca0000011403 */
[----:B------:R-:W-:-:S05]  /*0100*/  IMAD.HI R2, R3, 0x4d4873ed, RZ ;  /* 0x4d4873ed03027827 */ /* 0x000fca00078e02ff */
[----:B------:R-:W-:-:S04]  /*0110*/  SHF.R.U32.HI R5, RZ, 0x1f, R2 ;  /* 0x0000001fff057819 */ /* 0x000fc80000011602 */
[----:B------:R-:W-:Y:S02]  /*0120*/  LEA.HI.SX32 R2, R2, R5, 0x1b ;  /* 0x0000000502027211 */ /* 0x000fe400078fdaff */
[----:B------:R-:W1:Y:S03]  /*0130*/  LDC.64 R4, c[0x0][0x210] ;  /* 0x00008400ff047b82 */ /* 0x000e660000000a00 */
[----:B------:R-:W-:-:S04]  /*0140*/  IMAD R15, R2, -0x6a, R3 ;  /* 0xffffff96020f7824 */ /* 0x000fc800078e0203 */
[----:B--2---:R-:W-:-:S05]  /*0150*/  IMAD.WIDE R8, R15, 0x4, R8 ;  /* 0x000000040f087825 */ /* 0x004fca00078e0208 */
[----:B------:R5:W2:Y:S01]  /*0160*/  @!P0 LDG.E.EL R14, desc[UR4][R8.64] ;  /* 0x00000004080e8981 */ /* 0x000aa2000c2e1900 */
[----:B------:R-:W-:Y:S01]  /*0170*/  CS2R R2, SRZ ;  /* 0x0000000000027805 */ /* 0x000fe2000001ff00 */
[----:B----4-:R-:W-:-:S05]  /*0180*/  IMAD.WIDE R6, R15, 0x4, R6 ;  /* 0x000000040f067825 */ /* 0x010fca00078e0206 */
[----:B------:R3:W4:Y:S01]  /*0190*/  @!P0 LDG.E.EL R3, desc[UR4][R6.64] ;  /* 0x0000000406038981 */ /* 0x000722000c2e1900 */
[----:B-1----:R-:W-:-:S04]  /*01a0*/  IMAD.WIDE R4, R0, 0x4, R4 ;  /* 0x0000000400047825 */ /* 0x002fc800078e0204 */
[C---:B-----5:R-:W-:Y:S01]  /*01b0*/  IMAD.WIDE R8, R15.reuse, 0x4, R10 ;  /* 0x000000040f087825 */ /* 0x060fe200078e020a */
[----:B------:R1:W4:Y:S03]  /*01c0*/  @!P0 LDG.E R2, desc[UR4][R4.64] ;  /* 0x0000000404028981 */ /* 0x000326000c1e1900 */
[----:B0-----:R-:W-:Y:S01]  /*01d0*/  IMAD.WIDE R10, R15, 0x4, R12 ;  /* 0x000000040f0a7825 */ /* 0x001fe200078e020c */
[----:B------:R-:W-:-:S06]  /*01e0*/  CS2R R12, SRZ ;  /* 0x00000000000c7805 */ /* 0x000fcc000001ff00 */
[----:B------:R-:W5:Y:S01]  /*01f0*/  @!P0 LDG.E.EL R12, desc[UR4][R8.64] ;  /* 0x00000004080c8981 */ /* 0x000f62000c2e1900 */
[----:B---3--:R-:W-:Y:S01]  /*0200*/  MOV R6, 0x3e800000 ;  /* 0x3e80000000067802 */ /* 0x008fe20000000f00 */
[----:B-1----:R-:W0:Y:S02]  /*0210*/  LDC.64 R4, c[0x0][0x238] ;  /* 0x00008e00ff047b82 */ /* 0x002e240000000a00 */
[----:B------:R-:W5:Y:S01]  /*0220*/  @!P0 LDG.E.EL R13, desc[UR4][R10.64] ;  /* 0x000000040a0d8981 */ /* 0x000f62000c2e1900 */
[----:B--2---:R-:W-:-:S04]  /*0230*/  FADD R14, R14, 9.9999997473787516356e-06 ;  /* 0x3727c5ac0e0e7421 */ /* 0x004fc80000000000 */
[----:B------:R-:W1:Y:S02]  /*0240*/  MUFU.SQRT R15, R14 ;  /* 0x0000000e000f7308 */ /* 0x000e640000002000 */
[C---:B-1----:R-:W-:Y:S02]  /*0250*/  FSETP.GT.AND P1, PT, R15.reuse, 8.50705917302346158658e+37, PT ;  /* 0x7e8000000f00780b */ /* 0x042fe40003f24000 */
[----:B------:R-:W-:-:S11]  /*0260*/  FSETP.GEU.AND P2, PT, R15, 1.175494350822287508e-38, PT ;  /* 0x008000000f00780b */ /* 0x000fd60003f4e000 */
[----:B------:R-:W-:-:S04]  /*0270*/  @P1 FMUL R15, R15, 0.25 ;  /* 0x3e8000000f0f1820 */ /* 0x000fc80000400000 */
[----:B------:R-:W-:-:S06]  /*0280*/  @!P2 FMUL R15, R15, 16777216 ;  /* 0x4b8000000f0fa820 */ /* 0x000fcc0000400000 */
[----:B------:R-:W1:Y:S01]  /*0290*/  MUFU.RCP R15, R15 ;  /* 0x0000000f000f7308 */ /* 0x000e620000001000 */
[----:B------:R-:W-:Y:S01]  /*02a0*/  FSEL R6, R6, 1, P1 ;  /* 0x3f80000006067808 */ /* 0x000fe20000800000 */
[----:B----4-:R-:W-:-:S04]  /*02b0*/  FADD R2, -R3, R2 ;  /* 0x0000000203027221 */ /* 0x010fc80000000100 */
[----:B------:R-:W-:-:S04]  /*02c0*/  @!P2 FMUL R6, R6, 16777216 ;  /* 0x4b8000000606a820 */ /* 0x000fc80000400000 */
[----:B-1----:R-:W-:-:S04]  /*02d0*/  FMUL R3, R15, R6 ;  /* 0x000000060f037220 */ /* 0x002fc80000400000 */
[----:B------:R-:W-:-:S04]  /*02e0*/  FMUL R2, R2, R3 ;  /* 0x0000000302027220 */ /* 0x000fc80000400000 */
[----:B-----5:R-:W-:Y:S01]  /*02f0*/  FFMA R12, R2, R12, R13 ;  /* 0x0000000c020c7223 */ /* 0x020fe2000000000d */
[----:B0-----:R-:W-:-:S04]  /*0300*/  IMAD.WIDE R2, R0, 0x4, R4 ;  /* 0x0000000400027825 */ /* 0x001fc800078e0204 */
[----:B------:R-:W-:-:S04]  /*0310*/  FSETP.GEU.AND P1, PT, R12, RZ, PT ;  /* 0x000000ff0c00720b */ /* 0x000fc80003f2e000 */
[----:B------:R-:W-:Y:S01]  /*0320*/  FSEL R5, R12, RZ, P1 ;  /* 0x000000ff0c057208 */ /* 0x000fe20000800000 */
[----:B------:R-:W-:Y:S08]  /*0330*/  @P0 EXIT ;  /* 0x000000000000094d */ /* 0x000ff00003800000 */
[----:B------:R-:W-:Y:S01]  /*0340*/  STG.E desc[UR4][R2.64], R5 ;  /* 0x0000000502007986 */ /* 0x000fe2000c101904 */
[----:B------:R-:W-:Y:S05]  /*0350*/  EXIT ;  /* 0x000000000000794d */ /* 0x000fea0003800000 */
.L_x_0:
[----:B------:R-:W-:-:S00]  /*0360*/  BRA `(.L_x_0) ;  /* 0xfffffffc00fc7947 */ /* 0x000fc0000383ffff */
[----:B------:R-:W-:-:S00]  /*0370*/  NOP ;  /* 0x0000000000007918 */ /* 0x000fc00000000000 */
        /* <DEDUP_REMOVED lines=8> */
.L_x_1:


//--------------------- .nv.global.init           --------------------------
	.section	.nv.global.init,"aw",@progbits
.nv.global.init:
	.type		_$_str,@object
	.size		_$_str,(_$_str_$_2 - _$_str)
_$_str:
        /*0000*/ 	.byte	0x5f, 0x5f, 0x43, 0x55, 0x44, 0x41, 0x5f, 0x46, 0x54, 0x5a, 0x00
	.type		_$_str_$_2,@object
	.size		_$_str_$_2,(.L_1 - _$_str_$_2)
_$_str_$_2:
        /*000b*/ 	.byte	0x5f, 0x5f, 0x43, 0x55, 0x44, 0x41, 0x5f, 0x50, 0x52, 0x45, 0x43, 0x5f, 0x53, 0x51, 0x52, 0x54
        /*001b*/ 	.byte	0x00
.L_1:


//--------------------- .nv.constant0.triton_poi_fused__native_batch_norm_legit_no_training_relu_24 --------------------------
	.section	.nv.constant0.triton_poi_fused__native_batch_norm_legit_no_training_relu_24,"a",@progbits
	.sectionflags	@""
	.align	4
.nv.constant0.triton_poi_fused__native_batch_norm_legit_no_training_relu_24:
	.zero		580
